//
// Generated by NVIDIA NVVM Compiler
//
// Compiler Build ID: CL-36424714
// Cuda compilation tools, release 13.0, V13.0.88
// Based on NVVM 20.0.0
//

.version 9.0
.target sm_100
.address_size 64

	// .globl	_Z10AddVectorsPKfS0_Pfi

.visible .entry _Z10AddVectorsPKfS0_Pfi(
	.param .u64 .ptr .align 1 _Z10AddVectorsPKfS0_Pfi_param_0,
	.param .u64 .ptr .align 1 _Z10AddVectorsPKfS0_Pfi_param_1,
	.param .u64 .ptr .align 1 _Z10AddVectorsPKfS0_Pfi_param_2,
	.param .u32 _Z10AddVectorsPKfS0_Pfi_param_3
)
{
	.reg .pred 	%p<10>;
	.reg .b32 	%r<74>;
	.reg .b32 	%f<46>;
	.reg .b64 	%rd<67>;

	ld.param.u64 	%rd4, [_Z10AddVectorsPKfS0_Pfi_param_0];
	ld.param.u64 	%rd5, [_Z10AddVectorsPKfS0_Pfi_param_1];
	ld.param.u64 	%rd6, [_Z10AddVectorsPKfS0_Pfi_param_2];
	ld.param.u32 	%r41, [_Z10AddVectorsPKfS0_Pfi_param_3];
	cvta.to.global.u64 	%rd1, %rd6;
	cvta.to.global.u64 	%rd2, %rd5;
	cvta.to.global.u64 	%rd3, %rd4;
	mov.u32 	%r1, %ctaid.x;
	mov.u32 	%r2, %ntid.x;
	mul.lo.s32 	%r3, %r41, %r1;
	mov.u32 	%r4, %tid.x;
	setp.lt.s32 	%p1, %r41, 1;
	@%p1 bra 	$L__BB0_12;
	and.b32  	%r5, %r41, 7;
	setp.lt.u32 	%p2, %r41, 8;
	mov.b32 	%r72, 0;
	@%p2 bra 	$L__BB0_4;
	and.b32  	%r72, %r41, 2147483640;
	neg.s32 	%r70, %r72;
	mad.lo.s32 	%r43, %r2, %r3, %r2;
	add.s32 	%r69, %r4, %r43;
	shl.b32 	%r9, %r2, 3;
	add.s32 	%r44, %r3, 2;
	mad.lo.s32 	%r68, %r2, %r44, %r4;
	add.s32 	%r45, %r3, 3;
	mad.lo.s32 	%r67, %r2, %r45, %r4;
	add.s32 	%r46, %r3, 4;
	mad.lo.s32 	%r66, %r2, %r46, %r4;
	add.s32 	%r47, %r3, 5;
	mad.lo.s32 	%r65, %r2, %r47, %r4;
	add.s32 	%r48, %r3, 6;
	mad.lo.s32 	%r64, %r2, %r48, %r4;
	add.s32 	%r49, %r3, 7;
	mad.lo.s32 	%r63, %r2, %r49, %r4;
	mul.lo.s32 	%r50, %r2, %r1;
	mad.lo.s32 	%r62, %r50, %r41, %r4;
$L__BB0_3:
	.pragma "nounroll";
	mul.wide.u32 	%rd7, %r62, 4;
	add.s64 	%rd8, %rd3, %rd7;
	ld.global.f32 	%f1, [%rd8];
	add.s64 	%rd9, %rd2, %rd7;
	ld.global.f32 	%f2, [%rd9];
	add.f32 	%f3, %f1, %f2;
	add.s64 	%rd10, %rd1, %rd7;
	st.global.f32 	[%rd10], %f3;
	mul.wide.u32 	%rd11, %r69, 4;
	add.s64 	%rd12, %rd3, %rd11;
	ld.global.f32 	%f4, [%rd12];
	add.s64 	%rd13, %rd2, %rd11;
	ld.global.f32 	%f5, [%rd13];
	add.f32 	%f6, %f4, %f5;
	add.s64 	%rd14, %rd1, %rd11;
	st.global.f32 	[%rd14], %f6;
	mul.wide.u32 	%rd15, %r68, 4;
	add.s64 	%rd16, %rd3, %rd15;
	ld.global.f32 	%f7, [%rd16];
	add.s64 	%rd17, %rd2, %rd15;
	ld.global.f32 	%f8, [%rd17];
	add.f32 	%f9, %f7, %f8;
	add.s64 	%rd18, %rd1, %rd15;
	st.global.f32 	[%rd18], %f9;
	mul.wide.u32 	%rd19, %r67, 4;
	add.s64 	%rd20, %rd3, %rd19;
	ld.global.f32 	%f10, [%rd20];
	add.s64 	%rd21, %rd2, %rd19;
	ld.global.f32 	%f11, [%rd21];
	add.f32 	%f12, %f10, %f11;
	add.s64 	%rd22, %rd1, %rd19;
	st.global.f32 	[%rd22], %f12;
	mul.wide.u32 	%rd23, %r66, 4;
	add.s64 	%rd24, %rd3, %rd23;
	ld.global.f32 	%f13, [%rd24];
	add.s64 	%rd25, %rd2, %rd23;
	ld.global.f32 	%f14, [%rd25];
	add.f32 	%f15, %f13, %f14;
	add.s64 	%rd26, %rd1, %rd23;
	st.global.f32 	[%rd26], %f15;
	mul.wide.u32 	%rd27, %r65, 4;
	add.s64 	%rd28, %rd3, %rd27;
	ld.global.f32 	%f16, [%rd28];
	add.s64 	%rd29, %rd2, %rd27;
	ld.global.f32 	%f17, [%rd29];
	add.f32 	%f18, %f16, %f17;
	add.s64 	%rd30, %rd1, %rd27;
	st.global.f32 	[%rd30], %f18;
	mul.wide.u32 	%rd31, %r64, 4;
	add.s64 	%rd32, %rd3, %rd31;
	ld.global.f32 	%f19, [%rd32];
	add.s64 	%rd33, %rd2, %rd31;
	ld.global.f32 	%f20, [%rd33];
	add.f32 	%f21, %f19, %f20;
	add.s64 	%rd34, %rd1, %rd31;
	st.global.f32 	[%rd34], %f21;
	mul.wide.u32 	%rd35, %r63, 4;
	add.s64 	%rd36, %rd3, %rd35;
	ld.global.f32 	%f22, [%rd36];
	add.s64 	%rd37, %rd2, %rd35;
	ld.global.f32 	%f23, [%rd37];
	add.f32 	%f24, %f22, %f23;
	add.s64 	%rd38, %rd1, %rd35;
	st.global.f32 	[%rd38], %f24;
	add.s32 	%r70, %r70, 8;
	add.s32 	%r69, %r69, %r9;
	add.s32 	%r68, %r68, %r9;
	add.s32 	%r67, %r67, %r9;
	add.s32 	%r66, %r66, %r9;
	add.s32 	%r65, %r65, %r9;
	add.s32 	%r64, %r64, %r9;
	add.s32 	%r63, %r63, %r9;
	add.s32 	%r62, %r62, %r9;
	setp.ne.s32 	%p3, %r70, 0;
	@%p3 bra 	$L__BB0_3;
$L__BB0_4:
	setp.eq.s32 	%p4, %r5, 0;
	@%p4 bra 	$L__BB0_12;
	and.b32  	%r36, %r41, 3;
	setp.lt.u32 	%p5, %r5, 4;
	@%p5 bra 	$L__BB0_7;
	add.s32 	%r51, %r72, %r3;
	mad.lo.s32 	%r52, %r51, %r2, %r4;
	mul.wide.u32 	%rd39, %r52, 4;
	add.s64 	%rd40, %rd3, %rd39;
	ld.global.f32 	%f25, [%rd40];
	add.s64 	%rd41, %rd2, %rd39;
	ld.global.f32 	%f26, [%rd41];
	add.f32 	%f27, %f25, %f26;
	add.s64 	%rd42, %rd1, %rd39;
	st.global.f32 	[%rd42], %f27;
	add.s32 	%r53, %r52, %r2;
	mul.wide.u32 	%rd43, %r53, 4;
	add.s64 	%rd44, %rd3, %rd43;
	ld.global.f32 	%f28, [%rd44];
	add.s64 	%rd45, %rd2, %rd43;
	ld.global.f32 	%f29, [%rd45];
	add.f32 	%f30, %f28, %f29;
	add.s64 	%rd46, %rd1, %rd43;
	st.global.f32 	[%rd46], %f30;
	add.s32 	%r54, %r53, %r2;
	mul.wide.u32 	%rd47, %r54, 4;
	add.s64 	%rd48, %rd3, %rd47;
	ld.global.f32 	%f31, [%rd48];
	add.s64 	%rd49, %rd2, %rd47;
	ld.global.f32 	%f32, [%rd49];
	add.f32 	%f33, %f31, %f32;
	add.s64 	%rd50, %rd1, %rd47;
	st.global.f32 	[%rd50], %f33;
	add.s32 	%r55, %r54, %r2;
	mul.wide.u32 	%rd51, %r55, 4;
	add.s64 	%rd52, %rd3, %rd51;
	ld.global.f32 	%f34, [%rd52];
	add.s64 	%rd53, %rd2, %rd51;
	ld.global.f32 	%f35, [%rd53];
	add.f32 	%f36, %f34, %f35;
	add.s64 	%rd54, %rd1, %rd51;
	st.global.f32 	[%rd54], %f36;
	add.s32 	%r72, %r72, 4;
$L__BB0_7:
	setp.eq.s32 	%p6, %r36, 0;
	@%p6 bra 	$L__BB0_12;
	setp.eq.s32 	%p7, %r36, 1;
	@%p7 bra 	$L__BB0_10;
	add.s32 	%r56, %r72, %r3;
	mad.lo.s32 	%r57, %r56, %r2, %r4;
	mul.wide.u32 	%rd55, %r57, 4;
	add.s64 	%rd56, %rd3, %rd55;
	ld.global.f32 	%f37, [%rd56];
	add.s64 	%rd57, %rd2, %rd55;
	ld.global.f32 	%f38, [%rd57];
	add.f32 	%f39, %f37, %f38;
	add.s64 	%rd58, %rd1, %rd55;
	st.global.f32 	[%rd58], %f39;
	add.s32 	%r58, %r57, %r2;
	mul.wide.u32 	%rd59, %r58, 4;
	add.s64 	%rd60, %rd3, %rd59;
	ld.global.f32 	%f40, [%rd60];
	add.s64 	%rd61, %rd2, %rd59;
	ld.global.f32 	%f41, [%rd61];
	add.f32 	%f42, %f40, %f41;
	add.s64 	%rd62, %rd1, %rd59;
	st.global.f32 	[%rd62], %f42;
	add.s32 	%r72, %r72, 2;
$L__BB0_10:
	and.b32  	%r59, %r41, 1;
	setp.eq.b32 	%p8, %r59, 1;
	not.pred 	%p9, %p8;
	@%p9 bra 	$L__BB0_12;
	add.s32 	%r60, %r72, %r3;
	mad.lo.s32 	%r61, %r60, %r2, %r4;
	mul.wide.u32 	%rd63, %r61, 4;
	add.s64 	%rd64, %rd3, %rd63;
	ld.global.f32 	%f43, [%rd64];
	add.s64 	%rd65, %rd2, %rd63;
	ld.global.f32 	%f44, [%rd65];
	add.f32 	%f45, %f43, %f44;
	add.s64 	%rd66, %rd1, %rd63;
	st.global.f32 	[%rd66], %f45;
$L__BB0_12:
	ret;

}


// ===== COMPILED SASS (sm_100) =====

	.target	sm_100

	.elftype	@"ET_EXEC"


//--------------------- .note.nv.tkinfo           --------------------------
	.section	.note.nv.tkinfo,"",@"SHT_NOTE"
	.sectionflags	@"SHF_NOTE_NV_TKINFO"
	.tkinfo
        /*0018*/ 	.word	0x00000002
        /*0030*/ 	.string	""
        /*0030*/ 	.string	"ptxas"
        /*0030*/ 	.string	"Cuda compilation tools, release 13.0, V13.0.88"
        /*0030*/ 	.string	"Build cuda_13.0.r13.0/compiler.36424714_0"
        /*0030*/ 	.string	"-arch sm_100 -m 64 "



//--------------------- .note.nv.cuinfo           --------------------------
	.section	.note.nv.cuinfo,"",@"SHT_NOTE"
	.sectionflags	@"SHF_NOTE_NV_CUINFO"
        /*0018*/ 	.short	0x0002
        /*001a*/ 	.short	0x0064
        /*001c*/ 	.short	0x0082
	.zero		2


//--------------------- .nv.info                  --------------------------
	.section	.nv.info,"",@"SHT_CUDA_INFO"
	.align	4


	//----- nvinfo : EIATTR_REGCOUNT
	.align		4
        /*0000*/ 	.byte	0x04, 0x2f
        /*0002*/ 	.short	(.L_1 - .L_0)
	.align		4
.L_0:
        /*0004*/ 	.word	index@(_Z10AddVectorsPKfS0_Pfi)
        /*0008*/ 	.word	0x00000020


	//----- nvinfo : EIATTR_FRAME_SIZE
	.align		4
.L_1:
        /*000c*/ 	.byte	0x04, 0x11
        /*000e*/ 	.short	(.L_3 - .L_2)
	.align		4
.L_2:
        /*0010*/ 	.word	index@(_Z10AddVectorsPKfS0_Pfi)
        /*0014*/ 	.word	0x00000000


	//----- nvinfo : EIATTR_MIN_STACK_SIZE
	.align		4
.L_3:
        /*0018*/ 	.byte	0x04, 0x12
        /*001a*/ 	.short	(.L_5 - .L_4)
	.align		4
.L_4:
        /*001c*/ 	.word	index@(_Z10AddVectorsPKfS0_Pfi)
        /*0020*/ 	.word	0x00000000
.L_5:


//--------------------- .nv.compat                --------------------------
	.section	.nv.compat,"",@"SHT_CUDA_COMPAT_INFO"
	.align	4
        /*0000*/ 	.byte	0x02, 0x09, 0x00, 0x00, 0x02, 0x02, 0x01, 0x00, 0x02, 0x05, 0x05, 0x00, 0x03, 0x07, 0x01, 0x01
        /*0010*/ 	.byte	0x02, 0x03, 0x00, 0x00, 0x02, 0x06, 0x01, 0x00, 0x04, 0x0b, 0x08, 0x00, 0x09, 0x00, 0x00, 0x00
        /*0020*/ 	.byte	0x00, 0x00, 0x00, 0x00


//--------------------- .nv.info._Z10AddVectorsPKfS0_Pfi --------------------------
	.section	.nv.info._Z10AddVectorsPKfS0_Pfi,"",@"SHT_CUDA_INFO"
	.sectionflags	@""
	.align	4


	//----- nvinfo : EIATTR_CUDA_API_VERSION
	.align		4
        /*0000*/ 	.byte	0x04, 0x37
        /*0002*/ 	.short	(.L_7 - .L_6)
.L_6:
        /*0004*/ 	.word	0x00000082


	//----- nvinfo : EIATTR_KPARAM_INFO
	.align		4
.L_7:
        /*0008*/ 	.byte	0x04, 0x17
        /*000a*/ 	.short	(.L_9 - .L_8)
.L_8:
        /*000c*/ 	.word	0x00000000
        /*0010*/ 	.short	0x0003
        /*0012*/ 	.short	0x0018
        /*0014*/ 	.byte	0x00, 0xf0, 0x11, 0x00


	//----- nvinfo : EIATTR_KPARAM_INFO
	.align		4
.L_9:
        /*0018*/ 	.byte	0x04, 0x17
        /*001a*/ 	.short	(.L_11 - .L_10)
.L_10:
        /*001c*/ 	.word	0x00000000
        /*0020*/ 	.short	0x0002
        /*0022*/ 	.short	0x0010
        /*0024*/ 	.byte	0x00, 0xf5, 0x21, 0x00


	//----- nvinfo : EIATTR_KPARAM_INFO
	.align		4
.L_11:
        /*0028*/ 	.byte	0x04, 0x17
        /*002a*/ 	.short	(.L_13 - .L_12)
.L_12:
        /*002c*/ 	.word	0x00000000
        /*0030*/ 	.short	0x0001
        /*0032*/ 	.short	0x0008
        /*0034*/ 	.byte	0x00, 0xf5, 0x21, 0x00


	//----- nvinfo : EIATTR_KPARAM_INFO
	.align		4
.L_13:
        /*0038*/ 	.byte	0x04, 0x17
        /*003a*/ 	.short	(.L_15 - .L_14)
.L_14:
        /*003c*/ 	.word	0x00000000
        /*0040*/ 	.short	0x0000
        /*0042*/ 	.short	0x0000
        /*0044*/ 	.byte	0x00, 0xf5, 0x21, 0x00


	//----- nvinfo : EIATTR_SPARSE_MMA_MASK
	.align		4
.L_15:
        /*0048*/ 	.byte	0x03, 0x50
        /*004a*/ 	.short	0x0000


	//----- nvinfo : EIATTR_MAXREG_COUNT
	.align		4
        /*004c*/ 	.byte	0x03, 0x1b
        /*004e*/ 	.short	0x00ff


	//----- nvinfo : EIATTR_MERCURY_ISA_VERSION
	.align		4
        /*0050*/ 	.byte	0x03, 0x5f
        /*0052*/ 	.short	0x0101


	//----- nvinfo : EIATTR_VRC_CTA_INIT_COUNT
	.align		4
        /*0054*/ 	.byte	0x02, 0x4a
	.zero		1
	.zero		1


	//----- nvinfo : EIATTR_EXIT_INSTR_OFFSETS
	.align		4
        /*0058*/ 	.byte	0x04, 0x1c
        /*005a*/ 	.short	(.L_17 - .L_16)


	//   ....[0]....
.L_16:
        /*005c*/ 	.word	0x00000030


	//   ....[1]....
        /*0060*/ 	.word	0x00000660


	//   ....[2]....
        /*0064*/ 	.word	0x00000900


	//   ....[3]....
        /*0068*/ 	.word	0x00000aa0


	//   ....[4]....
        /*006c*/ 	.word	0x00000b70


	//----- nvinfo : EIATTR_CBANK_PARAM_SIZE
	.align		4
.L_17:
        /*0070*/ 	.byte	0x03, 0x19
        /*0072*/ 	.short	0x001c


	//----- nvinfo : EIATTR_PARAM_CBANK
	.align		4
        /*0074*/ 	.byte	0x04, 0x0a
        /*0076*/ 	.short	(.L_19 - .L_18)
	.align		4
.L_18:
        /*0078*/ 	.word	index@(.nv.constant0._Z10AddVectorsPKfS0_Pfi)
        /*007c*/ 	.short	0x0380
        /*007e*/ 	.short	0x001c


	//----- nvinfo : EIATTR_SW_WAR
	.align		4
.L_19:
        /*0080*/ 	.byte	0x04, 0x36
        /*0082*/ 	.short	(.L_21 - .L_20)
.L_20:
        /*0084*/ 	.word	0x00000008
.L_21:


//--------------------- .nv.callgraph             --------------------------
	.section	.nv.callgraph,"",@"SHT_CUDA_CALLGRAPH"
	.align	4
	.sectionentsize	8
	.align		4
        /*0000*/ 	.word	0x00000000
	.align		4
        /*0004*/ 	.word	0xffffffff
	.align		4
        /*0008*/ 	.word	0x00000000
	.align		4
        /*000c*/ 	.word	0xfffffffe
	.align		4
        /*0010*/ 	.word	0x00000000
	.align		4
        /*0014*/ 	.word	0xfffffffd
	.align		4
        /*0018*/ 	.word	0x00000000
	.align		4
        /*001c*/ 	.word	0xfffffffc


//--------------------- .text._Z10AddVectorsPKfS0_Pfi --------------------------
	.section	.text._Z10AddVectorsPKfS0_Pfi,"ax",@progbits
	.align	128
        .global         _Z10AddVectorsPKfS0_Pfi
        .type           _Z10AddVectorsPKfS0_Pfi,@function
        .size           _Z10AddVectorsPKfS0_Pfi,(.L_x_5 - _Z10AddVectorsPKfS0_Pfi)
        .other          _Z10AddVectorsPKfS0_Pfi,@"STO_CUDA_ENTRY STV_DEFAULT"
_Z10AddVectorsPKfS0_Pfi:
.text._Z10AddVectorsPKfS0_Pfi:
[----:B------:R-:W-:Y:S08]  /*0000*/  LDC R1, c[0x0][0x37c] ;  /* 0x0000df00ff017b82 */ /* 0x000ff00000000800 */
[----:B------:R-:W0:Y:S02]  /*0010*/  LDC R0, c[0x0][0x398] ;  /* 0x0000e600ff007b82 */ /* 0x000e240000000800 */
[----:B0-----:R-:W-:-:S13]  /*0020*/  ISETP.GE.AND P0, PT, R0, 0x1, PT ;  /* 0x000000010000780c */ /* 0x001fda0003f06270 */
[----:B------:R-:W-:Y:S05]  /*0030*/  @!P0 EXIT ;  /* 0x000000000000894d */ /* 0x000fea0003800000 */
[----:B------:R-:W0:Y:S01]  /*0040*/  S2R R29, SR_CTAID.X ;  /* 0x00000000001d7919 */ /* 0x000e220000002500 */
[----:B------:R-:W1:Y:S01]  /*0050*/  LDC R3, c[0x0][0x360] ;  /* 0x0000d800ff037b82 */ /* 0x000e620000000800 */
[C---:B------:R-:W-:Y:S01]  /*0060*/  ISETP.GE.U32.AND P1, PT, R0.reuse, 0x8, PT ;  /* 0x000000080000780c */ /* 0x040fe20003f26070 */
[----:B------:R-:W2:Y:S01]  /*0070*/  LDCU.64 UR4, c[0x0][0x358] ;  /* 0x00006b00ff0477ac */ /* 0x000ea20008000a00 */
[----:B------:R-:W3:Y:S01]  /*0080*/  S2R R6, SR_TID.X ;  /* 0x0000000000067919 */ /* 0x000ee20000002100 */
[----:B------:R-:W-:Y:S01]  /*0090*/  LOP3.LUT R2, R0, 0x7, RZ, 0xc0, !PT ;  /* 0x0000000700027812 */ /* 0x000fe200078ec0ff */
[----:B------:R-:W-:-:S03]  /*00a0*/  HFMA2 R4, -RZ, RZ, 0, 0 ;  /* 0x00000000ff047431 */ /* 0x000fc600000001ff */
[----:B------:R-:W-:Y:S01]  /*00b0*/  ISETP.NE.AND P0, PT, R2, RZ, PT ;  /* 0x000000ff0200720c */ /* 0x000fe20003f05270 */
[----:B0-----:R-:W-:-:S05]  /*00c0*/  IMAD R5, R29, R0, RZ ;  /* 0x000000001d057224 */ /* 0x001fca00078e02ff */
[----:B--2---:R-:W-:Y:S07]  /*00d0*/  @!P1 BRA `(.L_x_0) ;  /* 0x0000000400609947 */ /* 0x004fee0003800000 */
[CC--:B-1----:R-:W-:Y:S01]  /*00e0*/  IMAD R7, R5.reuse, R3.reuse, R3 ;  /* 0x0000000305077224 */ /* 0x0c2fe200078e0203 */
[----:B------:R-:W-:Y:S01]  /*00f0*/  IADD3 R9, PT, PT, R5, 0x4, RZ ;  /* 0x0000000405097810 */ /* 0x000fe20007ffe0ff */
[-C--:B------:R-:W-:Y:S01]  /*0100*/  IMAD R29, R29, R3.reuse, RZ ;  /* 0x000000031d1d7224 */ /* 0x080fe200078e02ff */
[C---:B------:R-:W-:Y:S02]  /*0110*/  IADD3 R11, PT, PT, R5.reuse, 0x5, RZ ;  /* 0x00000005050b7810 */ /* 0x040fe40007ffe0ff */
[----:B------:R-:W-:Y:S01]  /*0120*/  IADD3 R13, PT, PT, R5, 0x6, RZ ;  /* 0x00000006050d7810 */ /* 0x000fe20007ffe0ff */
[--C-:B---3--:R-:W-:Y:S01]  /*0130*/  IMAD R29, R29, R0, R6.reuse ;  /* 0x000000001d1d7224 */ /* 0x108fe200078e0206 */
[C---:B------:R-:W-:Y:S02]  /*0140*/  IADD3 R10, PT, PT, R5.reuse, 0x2, RZ ;  /* 0x00000002050a7810 */ /* 0x040fe40007ffe0ff */
[C---:B------:R-:W-:Y:S02]  /*0150*/  IADD3 R12, PT, PT, R5.reuse, 0x3, RZ ;  /* 0x00000003050c7810 */ /* 0x040fe40007ffe0ff */
[----:B------:R-:W-:Y:S01]  /*0160*/  IADD3 R14, PT, PT, R5, 0x7, RZ ;  /* 0x00000007050e7810 */ /* 0x000fe20007ffe0ff */
[-CC-:B------:R-:W-:Y:S01]  /*0170*/  IMAD R10, R10, R3.reuse, R6.reuse ;  /* 0x000000030a0a7224 */ /* 0x180fe200078e0206 */
[----:B------:R-:W-:Y:S01]  /*0180*/  LOP3.LUT R4, R0, 0x7ffffff8, RZ, 0xc0, !PT ;  /* 0x7ffffff800047812 */ /* 0x000fe200078ec0ff */
[-CC-:B------:R-:W-:Y:S01]  /*0190*/  IMAD R12, R12, R3.reuse, R6.reuse ;  /* 0x000000030c0c7224 */ /* 0x180fe200078e0206 */
[----:B------:R-:W-:Y:S01]  /*01a0*/  IADD3 R8, PT, PT, R7, R6, RZ ;  /* 0x0000000607087210 */ /* 0x000fe20007ffe0ff */
[-CC-:B------:R-:W-:Y:S01]  /*01b0*/  IMAD R7, R9, R3.reuse, R6.reuse ;  /* 0x0000000309077224 */ /* 0x180fe200078e0206 */
[----:B------:R-:W-:Y:S01]  /*01c0*/  IADD3 R28, PT, PT, -R4, RZ, RZ ;  /* 0x000000ff041c7210 */ /* 0x000fe20007ffe1ff */
[----:B------:R-:W-:-:S02]  /*01d0*/  IMAD R9, R11, R3, R6 ;  /* 0x000000030b097224 */ /* 0x000fc400078e0206 */
[-CC-:B------:R-:W-:Y:S02]  /*01e0*/  IMAD R11, R13, R3.reuse, R6.reuse ;  /* 0x000000030d0b7224 */ /* 0x180fe400078e0206 */
[----:B------:R-:W-:-:S07]  /*01f0*/  IMAD R13, R14, R3, R6 ;  /* 0x000000030e0d7224 */ /* 0x000fce00078e0206 */
.L_x_1:
[----:B0-----:R-:W0:Y:S08]  /*0200*/  LDC.64 R16, c[0x0][0x380] ;  /* 0x0000e000ff107b82 */ /* 0x001e300000000a00 */
[----:B------:R-:W1:Y:S08]  /*0210*/  LDC.64 R18, c[0x0][0x388] ;  /* 0x0000e200ff127b82 */ /* 0x000e700000000a00 */
[----:B------:R-:W2:Y:S01]  /*0220*/  LDC.64 R14, c[0x0][0x390] ;  /* 0x0000e400ff0e7b82 */ /* 0x000ea20000000a00 */
[----:B0-----:R-:W-:-:S06]  /*0230*/  IMAD.WIDE.U32 R24, R29, 0x4, R16 ;  /* 0x000000041d187825 */ /* 0x001fcc00078e0010 */
[----:B------:R-:W3:Y:S01]  /*0240*/  LDG.E R24, desc[UR4][R24.64] ;  /* 0x0000000418187981 */ /* 0x000ee2000c1e1900 */
[----:B-1----:R-:W-:-:S06]  /*0250*/  IMAD.WIDE.U32 R26, R29, 0x4, R18 ;  /* 0x000000041d1a7825 */ /* 0x002fcc00078e0012 */
[----:B------:R-:W3:Y:S01]  /*0260*/  LDG.E R27, desc[UR4][R26.64] ;  /* 0x000000041a1b7981 */ /* 0x000ee2000c1e1900 */
[----:B--2---:R-:W-:-:S04]  /*0270*/  IMAD.WIDE.U32 R20, R29, 0x4, R14 ;  /* 0x000000041d147825 */ /* 0x004fc800078e000e */
[----:B---3--:R-:W-:-:S05]  /*0280*/  FADD R23, R24, R27 ;  /* 0x0000001b18177221 */ /* 0x008fca0000000000 */
[----:B------:R0:W-:Y:S02]  /*0290*/  STG.E desc[UR4][R20.64], R23 ;  /* 0x0000001714007986 */ /* 0x0001e4000c101904 */
[----:B0-----:R-:W-:-:S04]  /*02a0*/  IMAD.WIDE.U32 R22, R8, 0x4, R16 ;  /* 0x0000000408167825 */ /* 0x001fc800078e0010 */
[----:B------:R-:W-:Y:S02]  /*02b0*/  IMAD.WIDE.U32 R20, R8, 0x4, R18 ;  /* 0x0000000408147825 */ /* 0x000fe400078e0012 */
[----:B------:R-:W2:Y:S04]  /*02c0*/  LDG.E R22, desc[UR4][R22.64] ;  /* 0x0000000416167981 */ /* 0x000ea8000c1e1900 */
[----:B------:R-:W2:Y:S02]  /*02d0*/  LDG.E R25, desc[UR4][R20.64] ;  /* 0x0000000414197981 */ /* 0x000ea4000c1e1900 */
[----:B--2---:R-:W-:Y:S01]  /*02e0*/  FADD R27, R22, R25 ;  /* 0x00000019161b7221 */ /* 0x004fe20000000000 */
[----:B------:R-:W-:-:S05]  /*02f0*/  IMAD.WIDE.U32 R24, R8, 0x4, R14 ;  /* 0x0000000408187825 */ /* 0x000fca00078e000e */
[----:B------:R0:W-:Y:S02]  /*0300*/  STG.E desc[UR4][R24.64], R27 ;  /* 0x0000001b18007986 */ /* 0x0001e4000c101904 */
[----:B0-----:R-:W-:-:S04]  /*0310*/  IMAD.WIDE.U32 R26, R10, 0x4, R16 ;  /* 0x000000040a1a7825 */ /* 0x001fc800078e0010 */
[----:B------:R-:W-:Y:S02]  /*0320*/  IMAD.WIDE.U32 R24, R10, 0x4, R18 ;  /* 0x000000040a187825 */ /* 0x000fe400078e0012 */
[----:B------:R-:W2:Y:S04]  /*0330*/  LDG.E R26, desc[UR4][R26.64] ;  /* 0x000000041a1a7981 */ /* 0x000ea8000c1e1900 */
[----:B------:R-:W2:Y:S01]  /*0340*/  LDG.E R21, desc[UR4][R24.64] ;  /* 0x0000000418157981 */ /* 0x000ea2000c1e1900 */
[----:B------:R-:W-:-:S04]  /*0350*/  IMAD.WIDE.U32 R22, R12, 0x4, R16 ;  /* 0x000000040c167825 */ /* 0x000fc800078e0010 */
[----:B--2---:R-:W-:Y:S01]  /*0360*/  FADD R26, R26, R21 ;  /* 0x000000151a1a7221 */ /* 0x004fe20000000000 */
[----:B------:R-:W-:-:S05]  /*0370*/  IMAD.WIDE.U32 R20, R10, 0x4, R14 ;  /* 0x000000040a147825 */ /* 0x000fca00078e000e */
[----:B------:R0:W-:Y:S04]  /*0380*/  STG.E desc[UR4][R20.64], R26 ;  /* 0x0000001a14007986 */ /* 0x0001e8000c101904 */
[----:B------:R-:W2:Y:S01]  /*0390*/  LDG.E R22, desc[UR4][R22.64] ;  /* 0x0000000416167981 */ /* 0x000ea2000c1e1900 */
[----:B0-----:R-:W-:-:S05]  /*03a0*/  IMAD.WIDE.U32 R20, R12, 0x4, R18 ;  /* 0x000000040c147825 */ /* 0x001fca00078e0012 */
[----:B------:R-:W2:Y:S01]  /*03b0*/  LDG.E R23, desc[UR4][R20.64] ;  /* 0x0000000414177981 */ /* 0x000ea2000c1e1900 */
[----:B------:R-:W-:-:S04]  /*03c0*/  IMAD.WIDE.U32 R26, R7, 0x4, R16 ;  /* 0x00000004071a7825 */ /* 0x000fc800078e0010 */
[----:B--2---:R-:W-:Y:S01]  /*03d0*/  FADD R25, R22, R23 ;  /* 0x0000001716197221 */ /* 0x004fe20000000000 */
[----:B------:R-:W-:-:S05]  /*03e0*/  IMAD.WIDE.U32 R22, R12, 0x4, R14 ;  /* 0x000000040c167825 */ /* 0x000fca00078e000e */
[----:B------:R0:W-:Y:S04]  /*03f0*/  STG.E desc[UR4][R22.64], R25 ;  /* 0x0000001916007986 */ /* 0x0001e8000c101904 */
[----:B------:R-:W2:Y:S01]  /*0400*/  LDG.E R27, desc[UR4][R26.64] ;  /* 0x000000041a1b7981 */ /* 0x000ea2000c1e1900 */
[----:B0-----:R-:W-:-:S06]  /*0410*/  IMAD.WIDE.U32 R24, R7, 0x4, R18 ;  /* 0x0000000407187825 */ /* 0x001fcc00078e0012 */
[----:B------:R-:W2:Y:S01]  /*0420*/  LDG.E R24, desc[UR4][R24.64] ;  /* 0x0000000418187981 */ /* 0x000ea2000c1e1900 */
[----:B------:R-:W-:-:S04]  /*0430*/  IMAD.WIDE.U32 R20, R7, 0x4, R14 ;  /* 0x0000000407147825 */ /* 0x000fc800078e000e */
[----:B------:R-:W-:-:S04]  /*0440*/  IMAD.WIDE.U32 R22, R9, 0x4, R18 ;  /* 0x0000000409167825 */ /* 0x000fc800078e0012 */
[----:B--2---:R-:W-:-:S05]  /*0450*/  FADD R27, R27, R24 ;  /* 0x000000181b1b7221 */ /* 0x004fca0000000000 */
        /* <DEDUP_REMOVED lines=13> */
[----:B------:R-:W-:-:S04]  /*0530*/  IMAD.WIDE.U32 R18, R13, 0x4, R18 ;  /* 0x000000040d127825 */ /* 0x000fc800078e0012 */
[----:B--2---:R-:W-:-:S05]  /*0540*/  FADD R27, R24, R27 ;  /* 0x0000001b181b7221 */ /* 0x004fca0000000000 */
[----:B------:R0:W-:Y:S04]  /*0550*/  STG.E desc[UR4][R20.64], R27 ;  /* 0x0000001b14007986 */ /* 0x0001e8000c101904 */
[----:B------:R-:W2:Y:S04]  /*0560*/  LDG.E R16, desc[UR4][R16.64] ;  /* 0x0000000410107981 */ /* 0x000ea8000c1e1900 */
[----:B------:R-:W2:Y:S01]  /*0570*/  LDG.E R19, desc[UR4][R18.64] ;  /* 0x0000000412137981 */ /* 0x000ea2000c1e1900 */
[----:B------:R-:W-:-:S04]  /*0580*/  IADD3 R28, PT, PT, R28, 0x8, RZ ;  /* 0x000000081c1c7810 */ /* 0x000fc80007ffe0ff */
[----:B------:R-:W-:Y:S01]  /*0590*/  ISETP.NE.AND P1, PT, R28, RZ, PT ;  /* 0x000000ff1c00720c */ /* 0x000fe20003f25270 */
[----:B------:R-:W-:Y:S01]  /*05a0*/  IMAD.WIDE.U32 R14, R13, 0x4, R14 ;  /* 0x000000040d0e7825 */ /* 0x000fe200078e000e */
[C---:B------:R-:W-:Y:S02]  /*05b0*/  LEA R8, R3.reuse, R8, 0x3 ;  /* 0x0000000803087211 */ /* 0x040fe400078e18ff */
[C---:B------:R-:W-:Y:S02]  /*05c0*/  LEA R10, R3.reuse, R10, 0x3 ;  /* 0x0000000a030a7211 */ /* 0x040fe400078e18ff */
[C---:B------:R-:W-:Y:S02]  /*05d0*/  LEA R12, R3.reuse, R12, 0x3 ;  /* 0x0000000c030c7211 */ /* 0x040fe400078e18ff */
[C---:B------:R-:W-:Y:S02]  /*05e0*/  LEA R7, R3.reuse, R7, 0x3 ;  /* 0x0000000703077211 */ /* 0x040fe400078e18ff */
[----:B------:R-:W-:-:S02]  /*05f0*/  LEA R9, R3, R9, 0x3 ;  /* 0x0000000903097211 */ /* 0x000fc400078e18ff */
[C---:B------:R-:W-:Y:S02]  /*0600*/  LEA R11, R3.reuse, R11, 0x3 ;  /* 0x0000000b030b7211 */ /* 0x040fe400078e18ff */
[C---:B------:R-:W-:Y:S02]  /*0610*/  LEA R13, R3.reuse, R13, 0x3 ;  /* 0x0000000d030d7211 */ /* 0x040fe400078e18ff */
[----:B------:R-:W-:Y:S01]  /*0620*/  LEA R29, R3, R29, 0x3 ;  /* 0x0000001d031d7211 */ /* 0x000fe200078e18ff */
[----:B--2---:R-:W-:-:S05]  /*0630*/  FADD R23, R16, R19 ;  /* 0x0000001310177221 */ /* 0x004fca0000000000 */
[----:B------:R0:W-:Y:S01]  /*0640*/  STG.E desc[UR4][R14.64], R23 ;  /* 0x000000170e007986 */ /* 0x0001e2000c101904 */
[----:B------:R-:W-:Y:S05]  /*0650*/  @P1 BRA `(.L_x_1) ;  /* 0xfffffff800e81947 */ /* 0x000fea000383ffff */
.L_x_0:
[----:B------:R-:W-:Y:S05]  /*0660*/  @!P0 EXIT ;  /* 0x000000000000894d */ /* 0x000fea0003800000 */
[----:B------:R-:W-:Y:S02]  /*0670*/  ISETP.GE.U32.AND P0, PT, R2, 0x4, PT ;  /* 0x000000040200780c */ /* 0x000fe40003f06070 */
[----:B------:R-:W-:-:S04]  /*0680*/  LOP3.LUT R7, R0, 0x3, RZ, 0xc0, !PT ;  /* 0x0000000300077812 */ /* 0x000fc800078ec0ff */
[----:B------:R-:W-:-:S07]  /*0690*/  ISETP.NE.AND P1, PT, R7, RZ, PT ;  /* 0x000000ff0700720c */ /* 0x000fce0003f25270 */
[----:B------:R-:W-:Y:S06]  /*06a0*/  @!P0 BRA `(.L_x_2) ;  /* 0x0000000000948947 */ /* 0x000fec0003800000 */
[----:B------:R-:W2:Y:S01]  /*06b0*/  LDC.64 R8, c[0x0][0x380] ;  /* 0x0000e000ff087b82 */ /* 0x000ea20000000a00 */
[----:B------:R-:W-:-:S05]  /*06c0*/  IADD3 R2, PT, PT, R5, R4, RZ ;  /* 0x0000000405027210 */ /* 0x000fca0007ffe0ff */
[----:B01-3--:R-:W-:Y:S02]  /*06d0*/  IMAD R15, R2, R3, R6 ;  /* 0x00000003020f7224 */ /* 0x00bfe400078e0206 */
[----:B------:R-:W0:Y:S08]  /*06e0*/  LDC.64 R10, c[0x0][0x388] ;  /* 0x0000e200ff0a7b82 */ /* 0x000e300000000a00 */
[----:B------:R-:W1:Y:S01]  /*06f0*/  LDC.64 R12, c[0x0][0x390] ;  /* 0x0000e400ff0c7b82 */ /* 0x000e620000000a00 */
[----:B--2---:R-:W-:-:S06]  /*0700*/  IMAD.WIDE.U32 R18, R15, 0x4, R8 ;  /* 0x000000040f127825 */ /* 0x004fcc00078e0008 */
[----:B------:R-:W2:Y:S01]  /*0710*/  LDG.E R18, desc[UR4][R18.64] ;  /* 0x0000000412127981 */ /* 0x000ea2000c1e1900 */
[----:B0-----:R-:W-:-:S06]  /*0720*/  IMAD.WIDE.U32 R20, R15, 0x4, R10 ;  /* 0x000000040f147825 */ /* 0x001fcc00078e000a */
[----:B------:R-:W2:Y:S01]  /*0730*/  LDG.E R21, desc[UR4][R20.64] ;  /* 0x0000000414157981 */ /* 0x000ea2000c1e1900 */
[C---:B------:R-:W-:Y:S01]  /*0740*/  IADD3 R25, PT, PT, R15.reuse, R3, RZ ;  /* 0x000000030f197210 */ /* 0x040fe20007ffe0ff */
[----:B-1----:R-:W-:-:S04]  /*0750*/  IMAD.WIDE.U32 R14, R15, 0x4, R12 ;  /* 0x000000040f0e7825 */ /* 0x002fc800078e000c */
[----:B------:R-:W-:-:S04]  /*0760*/  IMAD.WIDE.U32 R22, R25, 0x4, R8 ;  /* 0x0000000419167825 */ /* 0x000fc800078e0008 */
[----:B------:R-:W-:-:S04]  /*0770*/  IMAD.WIDE.U32 R16, R25, 0x4, R10 ;  /* 0x0000000419107825 */ /* 0x000fc800078e000a */
[----:B--2---:R-:W-:-:S05]  /*0780*/  FADD R27, R18, R21 ;  /* 0x00000015121b7221 */ /* 0x004fca0000000000 */
[----:B------:R0:W-:Y:S04]  /*0790*/  STG.E desc[UR4][R14.64], R27 ;  /* 0x0000001b0e007986 */ /* 0x0001e8000c101904 */
[----:B------:R-:W2:Y:S04]  /*07a0*/  LDG.E R22, desc[UR4][R22.64] ;  /* 0x0000000416167981 */ /* 0x000ea8000c1e1900 */
[----:B------:R-:W2:Y:S01]  /*07b0*/  LDG.E R17, desc[UR4][R16.64] ;  /* 0x0000000410117981 */ /* 0x000ea2000c1e1900 */
[C---:B------:R-:W-:Y:S01]  /*07c0*/  IADD3 R2, PT, PT, R25.reuse, R3, RZ ;  /* 0x0000000319027210 */ /* 0x040fe20007ffe0ff */
[----:B------:R-:W-:-:S04]  /*07d0*/  IMAD.WIDE.U32 R18, R25, 0x4, R12 ;  /* 0x0000000419127825 */ /* 0x000fc800078e000c */
[----:B------:R-:W-:-:S04]  /*07e0*/  IMAD.WIDE.U32 R24, R2, 0x4, R8 ;  /* 0x0000000402187825 */ /* 0x000fc800078e0008 */
[----:B------:R-:W-:-:S04]  /*07f0*/  IMAD.WIDE.U32 R20, R2, 0x4, R10 ;  /* 0x0000000402147825 */ /* 0x000fc800078e000a */
[----:B--2---:R-:W-:-:S05]  /*0800*/  FADD R29, R22, R17 ;  /* 0x00000011161d7221 */ /* 0x004fca0000000000 */
[----:B------:R1:W-:Y:S04]  /*0810*/  STG.E desc[UR4][R18.64], R29 ;  /* 0x0000001d12007986 */ /* 0x0003e8000c101904 */
[----:B------:R-:W2:Y:S04]  /*0820*/  LDG.E R24, desc[UR4][R24.64] ;  /* 0x0000000418187981 */ /* 0x000ea8000c1e1900 */
[----:B------:R-:W2:Y:S01]  /*0830*/  LDG.E R21, desc[UR4][R20.64] ;  /* 0x0000000414157981 */ /* 0x000ea2000c1e1900 */
[C---:B0-----:R-:W-:Y:S01]  /*0840*/  IADD3 R27, PT, PT, R2.reuse, R3, RZ ;  /* 0x00000003021b7210 */ /* 0x041fe20007ffe0ff */
[----:B------:R-:W-:-:S04]  /*0850*/  IMAD.WIDE.U32 R14, R2, 0x4, R12 ;  /* 0x00000004020e7825 */ /* 0x000fc800078e000c */
[----:B------:R-:W-:-:S04]  /*0860*/  IMAD.WIDE.U32 R8, R27, 0x4, R8 ;  /* 0x000000041b087825 */ /* 0x000fc800078e0008 */
[----:B------:R-:W-:-:S04]  /*0870*/  IMAD.WIDE.U32 R10, R27, 0x4, R10 ;  /* 0x000000041b0a7825 */ /* 0x000fc800078e000a */
[----:B--2---:R-:W-:-:S05]  /*0880*/  FADD R17, R24, R21 ;  /* 0x0000001518117221 */ /* 0x004fca0000000000 */
[----:B------:R2:W-:Y:S04]  /*0890*/  STG.E desc[UR4][R14.64], R17 ;  /* 0x000000110e007986 */ /* 0x0005e8000c101904 */
[----:B------:R-:W1:Y:S04]  /*08a0*/  LDG.E R8, desc[UR4][R8.64] ;  /* 0x0000000408087981 */ /* 0x000e68000c1e1900 */
[----:B------:R-:W1:Y:S01]  /*08b0*/  LDG.E R11, desc[UR4][R10.64] ;  /* 0x000000040a0b7981 */ /* 0x000e62000c1e1900 */
[----:B------:R-:W-:Y:S01]  /*08c0*/  IMAD.WIDE.U32 R12, R27, 0x4, R12 ;  /* 0x000000041b0c7825 */ /* 0x000fe200078e000c */
[----:B------:R-:W-:-:S03]  /*08d0*/  IADD3 R4, PT, PT, R4, 0x4, RZ ;  /* 0x0000000404047810 */ /* 0x000fc60007ffe0ff */
[----:B-1----:R-:W-:-:S05]  /*08e0*/  FADD R19, R8, R11 ;  /* 0x0000000b08137221 */ /* 0x002fca0000000000 */
[----:B------:R2:W-:Y:S02]  /*08f0*/  STG.E desc[UR4][R12.64], R19 ;  /* 0x000000130c007986 */ /* 0x0005e4000c101904 */
.L_x_2:
[----:B------:R-:W-:Y:S05]  /*0900*/  @!P1 EXIT ;  /* 0x000000000000994d */ /* 0x000fea0003800000 */
[----:B------:R-:W-:Y:S02]  /*0910*/  ISETP.NE.AND P0, PT, R7, 0x1, PT ;  /* 0x000000010700780c */ /* 0x000fe40003f05270 */
[----:B------:R-:W-:-:S04]  /*0920*/  LOP3.LUT R0, R0, 0x1, RZ, 0xc0, !PT ;  /* 0x0000000100007812 */ /* 0x000fc800078ec0ff */
[----:B------:R-:W-:-:S07]  /*0930*/  ISETP.NE.U32.AND P1, PT, R0, 0x1, PT ;  /* 0x000000010000780c */ /* 0x000fce0003f25070 */
[----:B------:R-:W-:Y:S06]  /*0940*/  @!P0 BRA `(.L_x_3) ;  /* 0x0000000000548947 */ /* 0x000fec0003800000 */
[----:B--2---:R-:W0:Y:S01]  /*0950*/  LDC.64 R12, c[0x0][0x380] ;  /* 0x0000e000ff0c7b82 */ /* 0x004e220000000a00 */
[----:B------:R-:W-:-:S05]  /*0960*/  IADD3 R0, PT, PT, R5, R4, RZ ;  /* 0x0000000405007210 */ /* 0x000fca0007ffe0ff */
[----:B-1-3--:R-:W-:Y:S02]  /*0970*/  IMAD R19, R0, R3, R6 ;  /* 0x0000000300137224 */ /* 0x00afe400078e0206 */
[----:B------:R-:W1:Y:S08]  /*0980*/  LDC.64 R10, c[0x0][0x388] ;  /* 0x0000e200ff0a7b82 */ /* 0x000e700000000a00 */
[----:B------:R-:W2:Y:S01]  /*0990*/  LDC.64 R8, c[0x0][0x390] ;  /* 0x0000e400ff087b82 */ /* 0x000ea20000000a00 */
[----:B0-----:R-:W-:-:S06]  /*09a0*/  IMAD.WIDE.U32 R14, R19, 0x4, R12 ;  /* 0x00000004130e7825 */ /* 0x001fcc00078e000c */
[----:B------:R-:W3:Y:S01]  /*09b0*/  LDG.E R14, desc[UR4][R14.64] ;  /* 0x000000040e0e7981 */ /* 0x000ee2000c1e1900 */
[----:B-1----:R-:W-:-:S06]  /*09c0*/  IMAD.WIDE.U32 R16, R19, 0x4, R10 ;  /* 0x0000000413107825 */ /* 0x002fcc00078e000a */
[----:B------:R-:W3:Y:S01]  /*09d0*/  LDG.E R17, desc[UR4][R16.64] ;  /* 0x0000000410117981 */ /* 0x000ee2000c1e1900 */
[C---:B------:R-:W-:Y:S01]  /*09e0*/  IADD3 R21, PT, PT, R19.reuse, R3, RZ ;  /* 0x0000000313157210 */ /* 0x040fe20007ffe0ff */
[----:B--2---:R-:W-:-:S04]  /*09f0*/  IMAD.WIDE.U32 R18, R19, 0x4, R8 ;  /* 0x0000000413127825 */ /* 0x004fc800078e0008 */
[----:B------:R-:W-:-:S04]  /*0a00*/  IMAD.WIDE.U32 R12, R21, 0x4, R12 ;  /* 0x00000004150c7825 */ /* 0x000fc800078e000c */
[----:B------:R-:W-:-:S04]  /*0a10*/  IMAD.WIDE.U32 R10, R21, 0x4, R10 ;  /* 0x00000004150a7825 */ /* 0x000fc800078e000a */
[----:B---3--:R-:W-:-:S05]  /*0a20*/  FADD R7, R14, R17 ;  /* 0x000000110e077221 */ /* 0x008fca0000000000 */
[----:B------:R4:W-:Y:S04]  /*0a30*/  STG.E desc[UR4][R18.64], R7 ;  /* 0x0000000712007986 */ /* 0x0009e8000c101904 */
[----:B------:R-:W2:Y:S04]  /*0a40*/  LDG.E R12, desc[UR4][R12.64] ;  /* 0x000000040c0c7981 */ /* 0x000ea8000c1e1900 */
[----:B------:R-:W2:Y:S01]  /*0a50*/  LDG.E R11, desc[UR4][R10.64] ;  /* 0x000000040a0b7981 */ /* 0x000ea2000c1e1900 */
[----:B------:R-:W-:Y:S01]  /*0a60*/  IMAD.WIDE.U32 R8, R21, 0x4, R8 ;  /* 0x0000000415087825 */ /* 0x000fe200078e0008 */
[----:B------:R-:W-:-:S03]  /*0a70*/  IADD3 R4, PT, PT, R4, 0x2, RZ ;  /* 0x0000000204047810 */ /* 0x000fc60007ffe0ff */
[----:B--2---:R-:W-:-:S05]  /*0a80*/  FADD R15, R12, R11 ;  /* 0x0000000b0c0f7221 */ /* 0x004fca0000000000 */
[----:B------:R4:W-:Y:S02]  /*0a90*/  STG.E desc[UR4][R8.64], R15 ;  /* 0x0000000f08007986 */ /* 0x0009e4000c101904 */
.L_x_3:
[----:B------:R-:W-:Y:S05]  /*0aa0*/  @P1 EXIT ;  /* 0x000000000000194d */ /* 0x000fea0003800000 */
[----:B----4-:R-:W4:Y:S01]  /*0ab0*/  LDC.64 R8, c[0x0][0x380] ;  /* 0x0000e000ff087b82 */ /* 0x010f220000000a00 */
[----:B------:R-:W-:-:S05]  /*0ac0*/  IADD3 R4, PT, PT, R5, R4, RZ ;  /* 0x0000000405047210 */ /* 0x000fca0007ffe0ff */
[----:B-123--:R-:W-:Y:S02]  /*0ad0*/  IMAD R13, R4, R3, R6 ;  /* 0x00000003040d7224 */ /* 0x00efe400078e0206 */
[----:B------:R-:W1:Y:S08]  /*0ae0*/  LDC.64 R10, c[0x0][0x388] ;  /* 0x0000e200ff0a7b82 */ /* 0x000e700000000a00 */
[----:B------:R-:W2:Y:S01]  /*0af0*/  LDC.64 R6, c[0x0][0x390] ;  /* 0x0000e400ff067b82 */ /* 0x000ea20000000a00 */
[----:B----4-:R-:W-:-:S06]  /*0b00*/  IMAD.WIDE.U32 R2, R13, 0x4, R8 ;  /* 0x000000040d027825 */ /* 0x010fcc00078e0008 */
[----:B------:R-:W3:Y:S01]  /*0b10*/  LDG.E R2, desc[UR4][R2.64] ;  /* 0x0000000402027981 */ /* 0x000ee2000c1e1900 */
[----:B-1----:R-:W-:-:S06]  /*0b20*/  IMAD.WIDE.U32 R4, R13, 0x4, R10 ;  /* 0x000000040d047825 */ /* 0x002fcc00078e000a */
[----:B------:R-:W3:Y:S01]  /*0b30*/  LDG.E R5, desc[UR4][R4.64] ;  /* 0x0000000404057981 */ /* 0x000ee2000c1e1900 */
[----:B--2---:R-:W-:-:S04]  /*0b40*/  IMAD.WIDE.U32 R6, R13, 0x4, R6 ;  /* 0x000000040d067825 */ /* 0x004fc800078e0006 */
[----:B---3--:R-:W-:-:S05]  /*0b50*/  FADD R9, R2, R5 ;  /* 0x0000000502097221 */ /* 0x008fca0000000000 */
[----:B------:R-:W-:Y:S01]  /*0b60*/  STG.E desc[UR4][R6.64], R9 ;  /* 0x0000000906007986 */ /* 0x000fe2000c101904 */
[----:B------:R-:W-:Y:S05]  /*0b70*/  EXIT ;  /* 0x000000000000794d */ /* 0x000fea0003800000 */
.L_x_4:
[----:B------:R-:W-:-:S00]  /*0b80*/  BRA `(.L_x_4) ;  /* 0xfffffffc00fc7947 */ /* 0x000fc0000383ffff */
[----:B------:R-:W-:-:S00]  /*0b90*/  NOP ;  /* 0x0000000000007918 */ /* 0x000fc00000000000 */
        /* <DEDUP_REMOVED lines=14> */
.L_x_5:


//--------------------- .nv.shared.reserved.0     --------------------------
	.section	.nv.shared.reserved.0,"aw",@nobits
	.weak		__nv_reservedSMEM_offset_0_alias
	.size		__nv_reservedSMEM_offset_0_alias, 0, 64
	.other		__nv_reservedSMEM_offset_0_alias,@"STO_CUDA_RESERVED_SHARED STV_DEFAULT"
__nv_reservedSMEM_offset_0_alias:
	.zero		0
	.zero		64


//--------------------- .nv.constant0._Z10AddVectorsPKfS0_Pfi --------------------------
	.section	.nv.constant0._Z10AddVectorsPKfS0_Pfi,"a",@progbits
	.sectionflags	@""
	.align	4
.nv.constant0._Z10AddVectorsPKfS0_Pfi:
	.zero		924


//--------------------- SYMBOLS --------------------------

	.type		.nv.reservedSmem.offset0,@object
	.size		.nv.reservedSmem.offset0,0x4
